	.headerflags	@"EF_CUDA_TEXMODE_UNIFIED EF_CUDA_64BIT_ADDRESS EF_CUDA_ACCELERATORS EF_CUDA_SM90 EF_CUDA_VIRTUAL_SM(EF_CUDA_SM90)"
	.elftype	@"ET_EXEC"


//--------------------- .nv.info                  --------------------------
	.section	.nv.info,"",@"SHT_CUDA_INFO"
	.align	4


	//----- nvinfo : EIATTR_REGCOUNT
	.align		4
        /*0000*/ 	.byte	0x04, 0x2f
        /*0002*/ 	.short	(.L_1 - .L_0)
	.align		4
.L_0:
        /*0004*/ 	.word	index@(triton_poi_fused_cat_30)
        /*0008*/ 	.word	0x00000018


	//----- nvinfo : EIATTR_MIN_STACK_SIZE
	.align		4
.L_1:
        /*000c*/ 	.byte	0x04, 0x12
        /*000e*/ 	.short	(.L_3 - .L_2)
	.align		4
.L_2:
        /*0010*/ 	.word	index@(triton_poi_fused_cat_30)
        /*0014*/ 	.word	0x00000000


	//----- nvinfo : EIATTR_FRAME_SIZE
	.align		4
.L_3:
        /*0018*/ 	.byte	0x04, 0x11
        /*001a*/ 	.short	(.L_5 - .L_4)
	.align		4
.L_4:
        /*001c*/ 	.word	index@(triton_poi_fused_cat_30)
        /*0020*/ 	.word	0x00000000


	//----- nvinfo : EIATTR_MIN_STACK_SIZE
	.align		4
.L_5:
        /*0024*/ 	.byte	0x04, 0x12
        /*0026*/ 	.short	(.L_7 - .L_6)
	.align		4
.L_6:
        /*0028*/ 	.word	index@(triton_poi_fused_cat_30)
        /*002c*/ 	.word	0x00000000
.L_7:


//--------------------- .nv.info.triton_poi_fused_cat_30 --------------------------
	.section	.nv.info.triton_poi_fused_cat_30,"",@"SHT_CUDA_INFO"
	.sectionflags	@""
	.align	4


	//----- nvinfo : EIATTR_CUDA_API_VERSION
	.align		4
        /*0000*/ 	.byte	0x04, 0x37
        /*0002*/ 	.short	(.L_9 - .L_8)
.L_8:
        /*0004*/ 	.word	0x0000007c


	//----- nvinfo : EIATTR_KPARAM_INFO
	.align		4
.L_9:
        /*0008*/ 	.byte	0x04, 0x17
        /*000a*/ 	.short	(.L_11 - .L_10)
.L_10:
        /*000c*/ 	.word	0x00000000
        /*0010*/ 	.short	0x0006
        /*0012*/ 	.short	0x0030
        /*0014*/ 	.byte	0x00, 0xf0, 0x11, 0x00


	//----- nvinfo : EIATTR_KPARAM_INFO
	.align		4
.L_11:
        /*0018*/ 	.byte	0x04, 0x17
        /*001a*/ 	.short	(.L_13 - .L_12)
.L_12:
        /*001c*/ 	.word	0x00000000
        /*0020*/ 	.short	0x0005
        /*0022*/ 	.short	0x0028
        /*0024*/ 	.byte	0x00, 0xf4, 0x21, 0x00


	//----- nvinfo : EIATTR_KPARAM_INFO
	.align		4
.L_13:
        /*0028*/ 	.byte	0x04, 0x17
        /*002a*/ 	.short	(.L_15 - .L_14)
.L_14:
        /*002c*/ 	.word	0x00000000
        /*0030*/ 	.short	0x0004
        /*0032*/ 	.short	0x0020
        /*0034*/ 	.byte	0x00, 0xf4, 0x21, 0x00


	//----- nvinfo : EIATTR_KPARAM_INFO
	.align		4
.L_15:
        /*0038*/ 	.byte	0x04, 0x17
        /*003a*/ 	.short	(.L_17 - .L_16)
.L_16:
        /*003c*/ 	.word	0x00000000
        /*0040*/ 	.short	0x0003
        /*0042*/ 	.short	0x0018
        /*0044*/ 	.byte	0x00, 0xf4, 0x21, 0x00


	//----- nvinfo : EIATTR_KPARAM_INFO
	.align		4
.L_17:
        /*0048*/ 	.byte	0x04, 0x17
        /*004a*/ 	.short	(.L_19 - .L_18)
.L_18:
        /*004c*/ 	.word	0x00000000
        /*0050*/ 	.short	0x0002
        /*0052*/ 	.short	0x0010
        /*0054*/ 	.byte	0x00, 0xf4, 0x21, 0x00


	//----- nvinfo : EIATTR_KPARAM_INFO
	.align		4
.L_19:
        /*0058*/ 	.byte	0x04, 0x17
        /*005a*/ 	.short	(.L_21 - .L_20)
.L_20:
        /*005c*/ 	.word	0x00000000
        /*0060*/ 	.short	0x0001
        /*0062*/ 	.short	0x0008
        /*0064*/ 	.byte	0x00, 0xf4, 0x21, 0x00


	//----- nvinfo : EIATTR_KPARAM_INFO
	.align		4
.L_21:
        /*0068*/ 	.byte	0x04, 0x17
        /*006a*/ 	.short	(.L_23 - .L_22)
.L_22:
        /*006c*/ 	.word	0x00000000
        /*0070*/ 	.short	0x0000
        /*0072*/ 	.short	0x0000
        /*0074*/ 	.byte	0x00, 0xf4, 0x21, 0x00


	//----- nvinfo : EIATTR_SPARSE_MMA_MASK
	.align		4
.L_23:
        /*0078*/ 	.byte	0x03, 0x50
        /*007a*/ 	.short	0x0000


	//----- nvinfo : EIATTR_MAXREG_COUNT
	.align		4
        /*007c*/ 	.byte	0x03, 0x1b
        /*007e*/ 	.short	0x00ff


	//----- nvinfo : EIATTR_EXIT_INSTR_OFFSETS
	.align		4
        /*0080*/ 	.byte	0x04, 0x1c
        /*0082*/ 	.short	(.L_25 - .L_24)


	//   ....[0]....
.L_24:
        /*0084*/ 	.word	0x000006f0


	//----- nvinfo : EIATTR_REQNTID
	.align		4
.L_25:
        /*0088*/ 	.byte	0x04, 0x10
        /*008a*/ 	.short	(.L_27 - .L_26)
.L_26:
        /*008c*/ 	.word	0x00000100
        /*0090*/ 	.word	0x00000001
        /*0094*/ 	.word	0x00000001


	//----- nvinfo : EIATTR_CBANK_PARAM_SIZE
	.align		4
.L_27:
        /*0098*/ 	.byte	0x03, 0x19
        /*009a*/ 	.short	0x0034


	//----- nvinfo : EIATTR_PARAM_CBANK
	.align		4
        /*009c*/ 	.byte	0x04, 0x0a
        /*009e*/ 	.short	(.L_29 - .L_28)
	.align		4
.L_28:
        /*00a0*/ 	.word	index@(.nv.constant0.triton_poi_fused_cat_30)
        /*00a4*/ 	.short	0x0210
        /*00a6*/ 	.short	0x0034


	//----- nvinfo : EIATTR_SW_WAR
	.align		4
.L_29:
        /*00a8*/ 	.byte	0x04, 0x36
        /*00aa*/ 	.short	(.L_31 - .L_30)
.L_30:
        /*00ac*/ 	.word	0x00000008
.L_31:


//--------------------- .nv.callgraph             --------------------------
	.section	.nv.callgraph,"",@"SHT_CUDA_CALLGRAPH"
	.align	4
	.sectionentsize	8
	.align		4
        /*0000*/ 	.word	0x00000000
	.align		4
        /*0004*/ 	.word	0xffffffff
	.align		4
        /*0008*/ 	.word	0x00000000
	.align		4
        /*000c*/ 	.word	0xfffffffe
	.align		4
        /*0010*/ 	.word	0x00000000
	.align		4
        /*0014*/ 	.word	0xfffffffd
	.align		4
        /*0018*/ 	.word	0x00000000
	.align		4
        /*001c*/ 	.word	0xfffffffc


//--------------------- .text.triton_poi_fused_cat_30 --------------------------
	.section	.text.triton_poi_fused_cat_30,"ax",@progbits
	.align	128
        .global         triton_poi_fused_cat_30
        .type           triton_poi_fused_cat_30,@function
        .size           triton_poi_fused_cat_30,(.L_x_1 - triton_poi_fused_cat_30)
        .other          triton_poi_fused_cat_30,@"STO_CUDA_ENTRY STV_DEFAULT"
triton_poi_fused_cat_30:
.text.triton_poi_fused_cat_30:
[----:B------:R-:W-:Y:S01]  /*0000*/  LDC R1, c[0x0][0x28] ;  /* 0x00000a00ff017b82 */ /* 0x000fe20000000800 */
[----:B------:R-:W1:Y:S07]  /*0010*/  S2R R0, SR_TID.X ;  /* 0x0000000000007919 */ /* 0x000e6e0000002100 */
[----:B------:R-:W2:Y:S01]  /*0020*/  LDC.64 R6, c[0x0][0x228] ;  /* 0x00008a00ff067b82 */ /* 0x000ea20000000a00 */
[----:B------:R-:W-:Y:S01]  /*0030*/  ULDC.64 UR4, c[0x0][0x208] ;  /* 0x0000820000047ab9 */ /* 0x000fe20000000a00 */
[----:B------:R-:W-:Y:S01]  /*0040*/  ULDC.64 UR6, c[0x0][0x230] ;  /* 0x00008c0000067ab9 */ /* 0x000fe20000000a00 */
[----:B------:R-:W3:Y:S01]  /*0050*/  S2R R3, SR_CTAID.X ;  /* 0x0000000000037919 */ /* 0x000ee20000002500 */
[----:B------:R-:W-:Y:S01]  /*0060*/  ULDC.64 UR8, c[0x0][0x220] ;  /* 0x0000880000087ab9 */ /* 0x000fe20000000a00 */
[----:B-1----:R-:W-:-:S05]  /*0070*/  IMAD.SHL.U32 R0, R0, 0x2, RZ ;  /* 0x0000000200007824 */ /* 0x002fca00078e00ff */
[----:B------:R-:W-:-:S05]  /*0080*/  LOP3.LUT R0, R0, 0x1fe, RZ, 0xc0, !PT ;  /* 0x000001fe00007812 */ /* 0x000fca00078ec0ff */
[----:B---3--:R-:W-:-:S05]  /*0090*/  IMAD R0, R3, 0x200, R0 ;  /* 0x0000020003007824 */ /* 0x008fca00078e0200 */
[----:B------:R-:W-:-:S04]  /*00a0*/  SHF.R.S32.HI R3, RZ, 0x1f, R0 ;  /* 0x0000001fff037819 */ /* 0x000fc80000011400 */
[CC--:B------:R-:W-:Y:S02]  /*00b0*/  LEA.HI R9, R3.reuse, R0.reuse, RZ, 0xa ;  /* 0x0000000003097211 */ /* 0x0c0fe400078f50ff */
[----:B------:R-:W-:Y:S02]  /*00c0*/  LEA.HI R4, R3, R0, RZ, 0x5 ;  /* 0x0000000003047211 */ /* 0x000fe400078f28ff */
[----:B------:R-:W-:Y:S02]  /*00d0*/  SHF.R.S32.HI R8, RZ, 0xa, R9 ;  /* 0x0000000aff087819 */ /* 0x000fe40000011409 */
[----:B------:R-:W-:-:S03]  /*00e0*/  SHF.R.S32.HI R5, RZ, 0x5, R4 ;  /* 0x00000005ff057819 */ /* 0x000fc60000011404 */
[----:B------:R-:W-:-:S05]  /*00f0*/  IMAD.HI R2, R8, 0x66666667, RZ ;  /* 0x6666666708027827 */ /* 0x000fca00078e02ff */
[----:B------:R-:W-:-:S04]  /*0100*/  SHF.R.U32.HI R3, RZ, 0x1f, R2 ;  /* 0x0000001fff037819 */ /* 0x000fc80000011602 */
[----:B------:R-:W-:Y:S02]  /*0110*/  LEA.HI.SX32 R3, R2, R3, 0x19 ;  /* 0x0000000302037211 */ /* 0x000fe400078fcaff */
[----:B------:R-:W-:-:S03]  /*0120*/  LEA.HI R2, R5, R5, RZ, 0x5 ;  /* 0x0000000505027211 */ /* 0x000fc600078f28ff */
[----:B------:R-:W-:Y:S01]  /*0130*/  IMAD R8, R3, -0x140, R8 ;  /* 0xfffffec003087824 */ /* 0x000fe200078e0208 */
[----:B------:R-:W-:-:S04]  /*0140*/  LOP3.LUT R2, R2, 0xffffffe0, RZ, 0xc0, !PT ;  /* 0xffffffe002027812 */ /* 0x000fc800078ec0ff */
[----:B------:R-:W-:Y:S01]  /*0150*/  ISETP.GT.AND P0, PT, R8, 0xbf, PT ;  /* 0x000000bf0800780c */ /* 0x000fe20003f04270 */
[----:B------:R-:W-:Y:S01]  /*0160*/  IMAD.IADD R11, R5, 0x1, -R2 ;  /* 0x00000001050b7824 */ /* 0x000fe200078e0a02 */
[----:B------:R-:W-:Y:S02]  /*0170*/  LOP3.LUT R5, R4, 0xffffffe0, RZ, 0xc0, !PT ;  /* 0xffffffe004057812 */ /* 0x000fe400078ec0ff */
[----:B------:R-:W-:Y:S01]  /*0180*/  CS2R R2, SRZ ;  /* 0x0000000000027805 */ /* 0x000fe2000001ff00 */
[----:B--2---:R-:W-:-:S04]  /*0190*/  IMAD.WIDE R10, R11, 0x8, R6 ;  /* 0x000000080b0a7825 */ /* 0x004fc800078e0206 */
[----:B------:R-:W-:Y:S01]  /*01a0*/  IMAD.IADD R13, R0, 0x1, -R5 ;  /* 0x00000001000d7824 */ /* 0x000fe200078e0a05 */
[----:B------:R-:W-:-:S03]  /*01b0*/  CS2R R4, SRZ ;  /* 0x0000000000047805 */ /* 0x000fc6000001ff00 */
[----:B------:R1:W2:Y:S01]  /*01c0*/  @P0 LDG.E.EL.64 R2, desc[UR4][R10.64] ;  /* 0x000000040a020981 */ /* 0x0002a2000c2e1b00 */
[----:B------:R-:W-:Y:S01]  /*01d0*/  IMAD.WIDE R12, R13, 0x8, R6 ;  /* 0x000000080d0c7825 */ /* 0x000fe200078e0206 */
[----:B------:R-:W-:-:S06]  /*01e0*/  CS2R R6, SRZ ;  /* 0x0000000000067805 */ /* 0x000fcc000001ff00 */
[----:B------:R3:W4:Y:S01]  /*01f0*/  @P0 LDG.E.EL.128 R4, desc[UR4][R12.64] ;  /* 0x000000040c040981 */ /* 0x000722000c2e1d00 */
[----:B------:R-:W-:Y:S01]  /*0200*/  IMAD.HI R14, R0, 0x66666667, RZ ;  /* 0x66666667000e7827 */ /* 0x000fe200078e02ff */
[----:B------:R-:W-:-:S04]  /*0210*/  LOP3.LUT R17, R9, 0xfffffc00, RZ, 0xc0, !PT ;  /* 0xfffffc0009117812 */ /* 0x000fc800078ec0ff */
[----:B------:R-:W-:-:S04]  /*0220*/  SHF.R.U32.HI R15, RZ, 0x1f, R14 ;  /* 0x0000001fff0f7819 */ /* 0x000fc8000001160e */
[----:B------:R-:W-:Y:S01]  /*0230*/  LEA.HI.SX32 R9, R14, R15, 0xf ;  /* 0x0000000f0e097211 */ /* 0x000fe200078f7aff */
[----:B------:R-:W-:-:S04]  /*0240*/  IMAD.IADD R14, R0, 0x1, -R17 ;  /* 0x00000001000e7824 */ /* 0x000fc800078e0a11 */
[----:B------:R-:W-:Y:S02]  /*0250*/  IMAD R15, R9, 0x10000, R14 ;  /* 0x00010000090f7824 */ /* 0x000fe400078e020e */
[----:B------:R-:W-:-:S03]  /*0260*/  IMAD.SHL.U32 R14, R8, 0x400, RZ ;  /* 0x00000400080e7824 */ /* 0x000fc600078e00ff */
[----:B-1----:R-:W-:Y:S02]  /*0270*/  SHF.R.S32.HI R11, RZ, 0x1f, R15 ;  /* 0x0000001fff0b7819 */ /* 0x002fe4000001140f */
[----:B------:R-:W-:-:S04]  /*0280*/  IADD3 R10, P1, R14, R15, RZ ;  /* 0x0000000f0e0a7210 */ /* 0x000fc80007f3e0ff */
[----:B------:R-:W-:-:S04]  /*0290*/  LEA.HI.X.SX32 R11, R14, R11, 0x1, P1 ;  /* 0x0000000b0e0b7211 */ /* 0x000fc800008f0eff */
[C---:B------:R-:W-:Y:S01]  /*02a0*/  SHF.L.U64.HI R11, R10.reuse, 0x2, R11 ;  /* 0x000000020a0b7819 */ /* 0x040fe2000001020b */
[----:B------:R-:W-:Y:S01]  /*02b0*/  IMAD.SHL.U32 R10, R10, 0x4, RZ ;  /* 0x000000040a0a7824 */ /* 0x000fe200078e00ff */
[----:B------:R-:W-:Y:S02]  /*02c0*/  CS2R R18, SRZ ;  /* 0x0000000000127805 */ /* 0x000fe4000001ff00 */
[----:B--2---:R-:W-:Y:S02]  /*02d0*/  SEL R16, R3, RZ, P0 ;  /* 0x000000ff03107207 */ /* 0x004fe40000000000 */
[----:B---3--:R-:W-:Y:S02]  /*02e0*/  SEL R13, R2, RZ, P0 ;  /* 0x000000ff020d7207 */ /* 0x008fe40000000000 */
[----:B------:R-:W-:-:S04]  /*02f0*/  SHF.R.U32.HI R3, RZ, 0x1b, R16 ;  /* 0x0000001bff037819 */ /* 0x000fc80000011610 */
[----:B------:R-:W-:Y:S02]  /*0300*/  LOP3.LUT R2, R3, 0x10, RZ, 0xc0, !PT ;  /* 0x0000001003027812 */ /* 0x000fe400078ec0ff */
[----:B----4-:R-:W-:Y:S02]  /*0310*/  SEL R12, R4, RZ, P0 ;  /* 0x000000ff040c7207 */ /* 0x010fe40000000000 */
[----:B------:R-:W-:Y:S02]  /*0320*/  SEL R15, R7, RZ, P0 ;  /* 0x000000ff070f7207 */ /* 0x000fe40000000000 */
[----:B------:R-:W-:Y:S02]  /*0330*/  SEL R3, R5, RZ, P0 ;  /* 0x000000ff05037207 */ /* 0x000fe40000000000 */
[----:B------:R-:W-:Y:S02]  /*0340*/  IADD3 R14, P1, R2, R13, RZ ;  /* 0x0000000d020e7210 */ /* 0x000fe40007f3e0ff */
[----:B------:R-:W-:-:S02]  /*0350*/  LEA R5, P2, R12, UR6, 0x2 ;  /* 0x000000060c057c11 */ /* 0x000fc4000f8410ff */
[----:B------:R-:W-:Y:S01]  /*0360*/  SEL R2, R6, RZ, P0 ;  /* 0x000000ff06027207 */ /* 0x000fe20000000000 */
[----:B------:R-:W-:Y:S01]  /*0370*/  IMAD.X R13, RZ, RZ, R16, P1 ;  /* 0x000000ffff0d7224 */ /* 0x000fe200008e0610 */
[----:B------:R-:W-:Y:S02]  /*0380*/  SHF.R.U32.HI R6, RZ, 0x19, R15 ;  /* 0x00000019ff067819 */ /* 0x000fe4000001160f */
[--C-:B------:R-:W-:Y:S02]  /*0390*/  LEA.HI.X R12, R12, UR7, R3.reuse, 0x2, P2 ;  /* 0x000000070c0c7c11 */ /* 0x100fe400090f1403 */
[----:B------:R-:W-:Y:S01]  /*03a0*/  SHF.R.U32.HI R4, RZ, 0x19, R3 ;  /* 0x00000019ff047819 */ /* 0x000fe20000011603 */
[----:B------:R-:W-:Y:S01]  /*03b0*/  IMAD.SHL.U32 R3, R14, 0x40, RZ ;  /* 0x000000400e037824 */ /* 0x000fe200078e00ff */
[----:B------:R-:W-:Y:S02]  /*03c0*/  LEA R7, P1, R2, UR6, 0x2 ;  /* 0x0000000602077c11 */ /* 0x000fe4000f8210ff */
[----:B------:R-:W-:-:S02]  /*03d0*/  LOP3.LUT R6, R6, 0x40, RZ, 0xc0, !PT ;  /* 0x0000004006067812 */ /* 0x000fc400078ec0ff */
[----:B------:R-:W-:Y:S01]  /*03e0*/  LEA.HI.X R2, R2, UR7, R15, 0x2, P1 ;  /* 0x0000000702027c11 */ /* 0x000fe200088f140f */
[----:B------:R-:W-:Y:S01]  /*03f0*/  IMAD.SHL.U32 R15, R8, 0x100, RZ ;  /* 0x00000100080f7824 */ /* 0x000fe200078e00ff */
[----:B------:R-:W-:Y:S01]  /*0400*/  LOP3.LUT R4, R4, 0x40, RZ, 0xc0, !PT ;  /* 0x0000004004047812 */ /* 0x000fe200078ec0ff */
[----:B------:R-:W-:Y:S01]  /*0410*/  ULDC.64 UR6, c[0x0][0x218] ;  /* 0x0000860000067ab9 */ /* 0x000fe20000000a00 */
[----:B------:R-:W-:Y:S02]  /*0420*/  SHF.L.U64.HI R13, R14, 0x6, R13 ;  /* 0x000000060e0d7819 */ /* 0x000fe4000001020d */
[C---:B------:R-:W-:Y:S02]  /*0430*/  IADD3 R6, P5, P6, R3.reuse, R7, R6 ;  /* 0x0000000703067210 */ /* 0x040fe40007ebe006 */
[----:B------:R-:W-:Y:S02]  /*0440*/  IADD3 R4, P3, P4, R3, R5, R4 ;  /* 0x0000000503047210 */ /* 0x000fe40007c7e004 */
[----:B------:R-:W-:-:S02]  /*0450*/  IADD3.X R7, R13, R2, RZ, P5, P6 ;  /* 0x000000020d077210 */ /* 0x000fc40002fec4ff */
[----:B------:R-:W1:Y:S01]  /*0460*/  LDC.64 R2, c[0x0][0x210] ;  /* 0x00008400ff027b82 */ /* 0x000e620000000a00 */
[----:B------:R-:W-:Y:S02]  /*0470*/  IADD3.X R5, R13, R12, RZ, P3, P4 ;  /* 0x0000000c0d057210 */ /* 0x000fe40001fe84ff */
[C---:B------:R-:W-:Y:S01]  /*0480*/  LOP3.LUT R14, R8.reuse, 0xffffffc0, RZ, 0xc0, !PT ;  /* 0xffffffc0080e7812 */ /* 0x040fe200078ec0ff */
[----:B------:R-:W-:Y:S01]  /*0490*/  IMAD.WIDE R6, R15, 0x4, R6 ;  /* 0x000000040f067825 */ /* 0x000fe200078e0206 */
[----:B------:R-:W-:Y:S02]  /*04a0*/  ISETP.GE.AND P3, PT, R8, 0x40, PT ;  /* 0x000000400800780c */ /* 0x000fe40003f66270 */
[C---:B------:R-:W-:Y:S01]  /*04b0*/  ISETP.NE.AND P1, PT, R14.reuse, 0x40, PT ;  /* 0x000000400e00780c */ /* 0x040fe20003f25270 */
[----:B------:R-:W-:Y:S01]  /*04c0*/  IMAD R8, R9, -0x50000, R0 ;  /* 0xfffb000009087824 */ /* 0x000fe200078e0200 */
[----:B------:R-:W-:Y:S01]  /*04d0*/  ISETP.NE.AND P2, PT, R14, 0x80, PT ;  /* 0x000000800e00780c */ /* 0x000fe20003f45270 */
[----:B------:R-:W-:-:S04]  /*04e0*/  IMAD.WIDE R12, R15, 0x4, R4 ;  /* 0x000000040f0c7825 */ /* 0x000fc800078e0204 */
[C---:B------:R-:W-:Y:S01]  /*04f0*/  IMAD R5, R9.reuse, 0x10000, R8 ;  /* 0x0001000009057824 */ /* 0x040fe200078e0208 */
[----:B------:R-:W-:Y:S01]  /*0500*/  IADD3 R8, P4, R10, UR6, RZ ;  /* 0x000000060a087c10 */ /* 0x000fe2000ff9e0ff */
[----:B------:R-:W-:Y:S02]  /*0510*/  IMAD.SHL.U32 R9, R9, 0x20000, RZ ;  /* 0x0002000009097824 */ /* 0x000fe400078e00ff */
[----:B------:R-:W-:Y:S02]  /*0520*/  IMAD.MOV.U32 R4, RZ, RZ, RZ ;  /* 0x000000ffff047224 */ /* 0x000fe400078e00ff */
[----:B------:R-:W-:Y:S01]  /*0530*/  IMAD.WIDE R14, R9, 0x4, R12 ;  /* 0x00000004090e7825 */ /* 0x000fe200078e020c */
[----:B------:R-:W-:-:S03]  /*0540*/  IADD3 R12, P5, R10, UR8, RZ ;  /* 0x000000080a0c7c10 */ /* 0x000fc6000ffbe0ff */
[----:B------:R-:W-:Y:S01]  /*0550*/  IMAD.WIDE R16, R9, 0x4, R6 ;  /* 0x0000000409107825 */ /* 0x000fe200078e0206 */
[----:B------:R-:W-:Y:S01]  /*0560*/  IADD3.X R9, R11, UR7, RZ, P4, !PT ;  /* 0x000000070b097c10 */ /* 0x000fe2000a7fe4ff */
[----:B------:R2:W3:Y:S01]  /*0570*/  @P0 LDG.E.EL R4, desc[UR4][R14.64+-0x30000] ;  /* 0xfd0000040e040981 */ /* 0x0004e2000c2e1900 */
[----:B------:R-:W-:Y:S02]  /*0580*/  IADD3.X R13, R11, UR9, RZ, P5, !PT ;  /* 0x000000090b0d7c10 */ /* 0x000fe4000affe4ff */
[----:B------:R-:W-:Y:S01]  /*0590*/  CS2R R10, SRZ ;  /* 0x00000000000a7805 */ /* 0x000fe2000001ff00 */
[----:B-1----:R-:W-:Y:S01]  /*05a0*/  IMAD.WIDE R2, R5, 0x4, R2 ;  /* 0x0000000405027825 */ /* 0x002fe200078e0202 */
[----:B------:R-:W-:-:S03]  /*05b0*/  CS2R R6, SRZ ;  /* 0x0000000000067805 */ /* 0x000fc6000001ff00 */
[----:B------:R-:W-:Y:S01]  /*05c0*/  IMAD.MOV.U32 R5, RZ, RZ, RZ ;  /* 0x000000ffff057224 */ /* 0x000fe200078e00ff */
[----:B------:R-:W4:Y:S01]  /*05d0*/  @!P2 LDG.E.64 R10, desc[UR4][R12.64+-0x80000] ;  /* 0xf80000040c0aa981 */ /* 0x000f22000c1e1b00 */
[----:B--2---:R-:W1:Y:S03]  /*05e0*/  LDC.64 R14, c[0x0][0x238] ;  /* 0x00008e00ff0e7b82 */ /* 0x004e660000000a00 */
[----:B------:R-:W2:Y:S04]  /*05f0*/  @!P1 LDG.E.64 R6, desc[UR4][R8.64+-0x40000] ;  /* 0xfc00000408069981 */ /* 0x000ea8000c1e1b00 */
[----:B------:R-:W5:Y:S04]  /*0600*/  @P0 LDG.E.EL R5, desc[UR4][R16.64+-0x30000] ;  /* 0xfd00000410050981 */ /* 0x000f68000c2e1900 */
[----:B------:R1:W5:Y:S02]  /*0610*/  @!P3 LDG.E.64 R18, desc[UR4][R2.64] ;  /* 0x000000040212b981 */ /* 0x000364000c1e1b00 */
[----:B-1----:R-:W-:Y:S01]  /*0620*/  IMAD.WIDE R2, R0, 0x4, R14 ;  /* 0x0000000400027825 */ /* 0x002fe200078e020e */
[----:B---3--:R-:W-:-:S02]  /*0630*/  SEL R21, R4, RZ, P0 ;  /* 0x000000ff04157207 */ /* 0x008fc40000000000 */
[----:B----4-:R-:W-:Y:S02]  /*0640*/  SEL R10, R10, RZ, !P2 ;  /* 0x000000ff0a0a7207 */ /* 0x010fe40005000000 */
[----:B------:R-:W-:Y:S02]  /*0650*/  SEL R11, R11, RZ, !P2 ;  /* 0x000000ff0b0b7207 */ /* 0x000fe40005000000 */
[----:B--2---:R-:W-:Y:S02]  /*0660*/  SEL R6, R6, RZ, !P1 ;  /* 0x000000ff06067207 */ /* 0x004fe40004800000 */
[----:B------:R-:W-:Y:S02]  /*0670*/  @P1 SEL R6, R10, R21, !P2 ;  /* 0x000000150a061207 */ /* 0x000fe40005000000 */
[----:B-----5:R-:W-:Y:S02]  /*0680*/  @P2 SEL R11, R5, RZ, P0 ;  /* 0x000000ff050b2207 */ /* 0x020fe40000000000 */
[----:B------:R-:W-:-:S02]  /*0690*/  SEL R4, R7, RZ, !P1 ;  /* 0x000000ff07047207 */ /* 0x000fc40004800000 */
[----:B------:R-:W-:Y:S02]  /*06a0*/  SEL R5, R18, RZ, !P3 ;  /* 0x000000ff12057207 */ /* 0x000fe40005800000 */
[----:B------:R-:W-:Y:S02]  /*06b0*/  SEL R7, R19, RZ, !P3 ;  /* 0x000000ff13077207 */ /* 0x000fe40005800000 */
[----:B------:R-:W-:Y:S02]  /*06c0*/  @P3 SEL R7, R4, R11, !P1 ;  /* 0x0000000b04073207 */ /* 0x000fe40004800000 */
[----:B------:R-:W-:-:S05]  /*06d0*/  SEL R6, R5, R6, !P3 ;  /* 0x0000000605067207 */ /* 0x000fca0005800000 */
[----:B------:R-:W-:Y:S01]  /*06e0*/  STG.E.64 desc[UR4][R2.64], R6 ;  /* 0x0000000602007986 */ /* 0x000fe2000c101b04 */
[----:B------:R-:W-:Y:S05]  /*06f0*/  EXIT ;  /* 0x000000000000794d */ /* 0x000fea0003800000 */
.L_x_0:
[----:B------:R-:W-:-:S00]  /*0700*/  BRA `(.L_x_0) ;  /* 0xfffffffc00fc7947 */ /* 0x000fc0000383ffff */
[----:B------:R-:W-:-:S00]  /*0710*/  NOP ;  /* 0x0000000000007918 */ /* 0x000fc00000000000 */
        /* <DEDUP_REMOVED lines=14> */
.L_x_1:


//--------------------- .nv.constant0.triton_poi_fused_cat_30 --------------------------
	.section	.nv.constant0.triton_poi_fused_cat_30,"a",@progbits
	.sectionflags	@""
	.align	4
.nv.constant0.triton_poi_fused_cat_30:
	.zero		580
